//
// Generated by NVIDIA NVVM Compiler
//
// Compiler Build ID: CL-36424714
// Cuda compilation tools, release 13.0, V13.0.88
// Based on NVVM 20.0.0
//

.version 9.0
.target sm_100
.address_size 64

	// .globl	_Z14test_st_matrixv
.extern .func  (.param .b32 func_retval0) vprintf
(
	.param .b64 vprintf_param_0,
	.param .b64 vprintf_param_1
)
;
// _ZZ14test_st_matrixvE4smem has been demoted
.global .align 1 .b8 $str[68] = {116, 104, 114, 101, 97, 100, 73, 100, 120, 46, 120, 32, 61, 32, 37, 100, 44, 32, 97, 100, 100, 114, 101, 115, 115, 32, 61, 32, 37, 100, 44, 32, 97, 100, 100, 114, 101, 115, 115, 95, 114, 111, 119, 32, 61, 32, 37, 100, 44, 32, 97, 100, 100, 114, 101, 115, 115, 95, 99, 111, 108, 32, 61, 32, 37, 100, 10};
.global .align 1 .b8 $str$1[8] = {114, 111, 119, 32, 37, 100, 58};
.global .align 1 .b8 $str$2[7] = {37, 46, 49, 102, 44, 32};
.global .align 1 .b8 $str$3[2] = {10};

.visible .entry _Z14test_st_matrixv()
{
	.local .align 16 .b8 	__local_depot0[16];
	.reg .b64 	%SP;
	.reg .b64 	%SPL;
	.reg .pred 	%p<4>;
	.reg .b16 	%rs<34>;
	.reg .b32 	%r<78>;
	.reg .b32 	%f<17>;
	.reg .b64 	%rd<17>;
	.reg .b64 	%fd<17>;
	// demoted variable
	.shared .align 2 .b8 _ZZ14test_st_matrixvE4smem[512];
	mov.u64 	%SPL, __local_depot0;
	cvta.local.u64 	%SP, %SPL;
	add.u64 	%rd2, %SP, 0;
	add.u64 	%rd1, %SPL, 0;
	mov.u32 	%r1, %tid.x;
	shl.b32 	%r9, %r1, 3;
	and.b32  	%r17, %r1, 31;
	// begin inline asm
	cvt.rn.bf16.u32 %rs9, %r9;
	// end inline asm
	or.b32  	%r10, %r9, 1;
	// begin inline asm
	cvt.rn.bf16.u32 %rs10, %r10;
	// end inline asm
	or.b32  	%r11, %r9, 2;
	// begin inline asm
	cvt.rn.bf16.u32 %rs11, %r11;
	// end inline asm
	or.b32  	%r12, %r9, 3;
	// begin inline asm
	cvt.rn.bf16.u32 %rs12, %r12;
	// end inline asm
	or.b32  	%r13, %r9, 4;
	// begin inline asm
	cvt.rn.bf16.u32 %rs13, %r13;
	// end inline asm
	or.b32  	%r14, %r9, 5;
	// begin inline asm
	cvt.rn.bf16.u32 %rs14, %r14;
	// end inline asm
	or.b32  	%r15, %r9, 6;
	// begin inline asm
	cvt.rn.bf16.u32 %rs15, %r15;
	// end inline asm
	or.b32  	%r16, %r9, 7;
	// begin inline asm
	cvt.rn.bf16.u32 %rs16, %r16;
	// end inline asm
	setp.ne.s32 	%p1, %r17, 0;
	@%p1 bra 	$L__BB0_2;
	mov.b32 	%r18, 0;
	// begin inline asm
	cvt.rn.bf16.s32 %rs17, %r18;
	// end inline asm
	st.shared.u16 	[_ZZ14test_st_matrixvE4smem], %rs17;
	st.shared.u16 	[_ZZ14test_st_matrixvE4smem+2], %rs17;
	st.shared.u16 	[_ZZ14test_st_matrixvE4smem+4], %rs17;
	st.shared.u16 	[_ZZ14test_st_matrixvE4smem+6], %rs17;
	st.shared.u16 	[_ZZ14test_st_matrixvE4smem+8], %rs17;
	st.shared.u16 	[_ZZ14test_st_matrixvE4smem+10], %rs17;
	st.shared.u16 	[_ZZ14test_st_matrixvE4smem+12], %rs17;
	st.shared.u16 	[_ZZ14test_st_matrixvE4smem+14], %rs17;
	st.shared.u16 	[_ZZ14test_st_matrixvE4smem+16], %rs17;
	st.shared.u16 	[_ZZ14test_st_matrixvE4smem+18], %rs17;
	st.shared.u16 	[_ZZ14test_st_matrixvE4smem+20], %rs17;
	st.shared.u16 	[_ZZ14test_st_matrixvE4smem+22], %rs17;
	st.shared.u16 	[_ZZ14test_st_matrixvE4smem+24], %rs17;
	st.shared.u16 	[_ZZ14test_st_matrixvE4smem+26], %rs17;
	st.shared.u16 	[_ZZ14test_st_matrixvE4smem+28], %rs17;
	st.shared.u16 	[_ZZ14test_st_matrixvE4smem+30], %rs17;
	st.shared.u16 	[_ZZ14test_st_matrixvE4smem+32], %rs17;
	st.shared.u16 	[_ZZ14test_st_matrixvE4smem+34], %rs17;
	st.shared.u16 	[_ZZ14test_st_matrixvE4smem+36], %rs17;
	st.shared.u16 	[_ZZ14test_st_matrixvE4smem+38], %rs17;
	st.shared.u16 	[_ZZ14test_st_matrixvE4smem+40], %rs17;
	st.shared.u16 	[_ZZ14test_st_matrixvE4smem+42], %rs17;
	st.shared.u16 	[_ZZ14test_st_matrixvE4smem+44], %rs17;
	st.shared.u16 	[_ZZ14test_st_matrixvE4smem+46], %rs17;
	st.shared.u16 	[_ZZ14test_st_matrixvE4smem+48], %rs17;
	st.shared.u16 	[_ZZ14test_st_matrixvE4smem+50], %rs17;
	st.shared.u16 	[_ZZ14test_st_matrixvE4smem+52], %rs17;
	st.shared.u16 	[_ZZ14test_st_matrixvE4smem+54], %rs17;
	st.shared.u16 	[_ZZ14test_st_matrixvE4smem+56], %rs17;
	st.shared.u16 	[_ZZ14test_st_matrixvE4smem+58], %rs17;
	st.shared.u16 	[_ZZ14test_st_matrixvE4smem+60], %rs17;
	st.shared.u16 	[_ZZ14test_st_matrixvE4smem+62], %rs17;
	st.shared.u16 	[_ZZ14test_st_matrixvE4smem+64], %rs17;
	st.shared.u16 	[_ZZ14test_st_matrixvE4smem+66], %rs17;
	st.shared.u16 	[_ZZ14test_st_matrixvE4smem+68], %rs17;
	st.shared.u16 	[_ZZ14test_st_matrixvE4smem+70], %rs17;
	st.shared.u16 	[_ZZ14test_st_matrixvE4smem+72], %rs17;
	st.shared.u16 	[_ZZ14test_st_matrixvE4smem+74], %rs17;
	st.shared.u16 	[_ZZ14test_st_matrixvE4smem+76], %rs17;
	st.shared.u16 	[_ZZ14test_st_matrixvE4smem+78], %rs17;
	st.shared.u16 	[_ZZ14test_st_matrixvE4smem+80], %rs17;
	st.shared.u16 	[_ZZ14test_st_matrixvE4smem+82], %rs17;
	st.shared.u16 	[_ZZ14test_st_matrixvE4smem+84], %rs17;
	st.shared.u16 	[_ZZ14test_st_matrixvE4smem+86], %rs17;
	st.shared.u16 	[_ZZ14test_st_matrixvE4smem+88], %rs17;
	st.shared.u16 	[_ZZ14test_st_matrixvE4smem+90], %rs17;
	st.shared.u16 	[_ZZ14test_st_matrixvE4smem+92], %rs17;
	st.shared.u16 	[_ZZ14test_st_matrixvE4smem+94], %rs17;
	st.shared.u16 	[_ZZ14test_st_matrixvE4smem+96], %rs17;
	st.shared.u16 	[_ZZ14test_st_matrixvE4smem+98], %rs17;
	st.shared.u16 	[_ZZ14test_st_matrixvE4smem+100], %rs17;
	st.shared.u16 	[_ZZ14test_st_matrixvE4smem+102], %rs17;
	st.shared.u16 	[_ZZ14test_st_matrixvE4smem+104], %rs17;
	st.shared.u16 	[_ZZ14test_st_matrixvE4smem+106], %rs17;
	st.shared.u16 	[_ZZ14test_st_matrixvE4smem+108], %rs17;
	st.shared.u16 	[_ZZ14test_st_matrixvE4smem+110], %rs17;
	st.shared.u16 	[_ZZ14test_st_matrixvE4smem+112], %rs17;
	st.shared.u16 	[_ZZ14test_st_matrixvE4smem+114], %rs17;
	st.shared.u16 	[_ZZ14test_st_matrixvE4smem+116], %rs17;
	st.shared.u16 	[_ZZ14test_st_matrixvE4smem+118], %rs17;
	st.shared.u16 	[_ZZ14test_st_matrixvE4smem+120], %rs17;
	st.shared.u16 	[_ZZ14test_st_matrixvE4smem+122], %rs17;
	st.shared.u16 	[_ZZ14test_st_matrixvE4smem+124], %rs17;
	st.shared.u16 	[_ZZ14test_st_matrixvE4smem+126], %rs17;
$L__BB0_2:
	bar.sync 	0;
	and.b32  	%r23, %r9, 7936;
	shl.b32 	%r24, %r1, 4;
	and.b32  	%r25, %r24, 240;
	or.b32  	%r26, %r23, %r25;
	shr.u32 	%r27, %r1, 1;
	and.b32  	%r28, %r27, 8;
	or.b32  	%r29, %r26, %r28;
	mul.wide.u32 	%rd4, %r29, 2;
	mov.u32 	%r30, _ZZ14test_st_matrixvE4smem;
	cvt.u64.u32 	%rd5, %r30;
	cvta.shared.u64 	%rd6, %rd5;
	add.s64 	%rd3, %rd6, %rd4;
	shr.u32 	%r31, %r26, 4;
	st.local.v4.u32 	[%rd1], {%r1, %r29, %r31, %r28};
	mov.u64 	%rd7, $str;
	cvta.global.u64 	%rd8, %rd7;
	{ // callseq 0, 0
	.param .b64 param0;
	st.param.b64 	[param0], %rd8;
	.param .b64 param1;
	st.param.b64 	[param1], %rd2;
	.param .b32 retval0;
	call.uni (retval0), 
	vprintf, 
	(
	param0, 
	param1
	);
	ld.param.b32 	%r32, [retval0];
	} // callseq 0
	mov.b32 	%r19, {%rs9, %rs10};
	mov.b32 	%r20, {%rs11, %rs12};
	mov.b32 	%r21, {%rs13, %rs14};
	mov.b32 	%r22, {%rs15, %rs16};
	// begin inline asm
	stmatrix.sync.aligned.x4.m8n8.shared.b16 [%rd3], {%r19, %r20, %r21, %r22};

	// end inline asm
	setp.ne.s32 	%p2, %r1, 0;
	@%p2 bra 	$L__BB0_5;
	add.s32 	%r75, %r30, 16;
	mov.b32 	%r77, -16;
	mov.b32 	%r76, 30;
	mov.u64 	%rd10, $str$1;
	mov.u64 	%rd13, $str$2;
	mov.u64 	%rd15, $str$3;
$L__BB0_4:
	add.s32 	%r38, %r77, 16;
	st.local.u32 	[%rd1], %r38;
	cvta.global.u64 	%rd11, %rd10;
	{ // callseq 1, 0
	.param .b64 param0;
	st.param.b64 	[param0], %rd11;
	.param .b64 param1;
	st.param.b64 	[param1], %rd2;
	.param .b32 retval0;
	call.uni (retval0), 
	vprintf, 
	(
	param0, 
	param1
	);
	ld.param.b32 	%r39, [retval0];
	} // callseq 1
	ld.shared.u16 	%rs18, [%r75+-16];
	// begin inline asm
	{ cvt.f32.bf16 %f1, %rs18;}

	// end inline asm
	cvt.f64.f32 	%fd1, %f1;
	st.local.f64 	[%rd1], %fd1;
	cvta.global.u64 	%rd14, %rd13;
	{ // callseq 2, 0
	.param .b64 param0;
	st.param.b64 	[param0], %rd14;
	.param .b64 param1;
	st.param.b64 	[param1], %rd2;
	.param .b32 retval0;
	call.uni (retval0), 
	vprintf, 
	(
	param0, 
	param1
	);
	ld.param.b32 	%r41, [retval0];
	} // callseq 2
	ld.shared.u16 	%rs19, [%r75+-14];
	// begin inline asm
	{ cvt.f32.bf16 %f2, %rs19;}

	// end inline asm
	cvt.f64.f32 	%fd2, %f2;
	st.local.f64 	[%rd1], %fd2;
	{ // callseq 3, 0
	.param .b64 param0;
	st.param.b64 	[param0], %rd14;
	.param .b64 param1;
	st.param.b64 	[param1], %rd2;
	.param .b32 retval0;
	call.uni (retval0), 
	vprintf, 
	(
	param0, 
	param1
	);
	ld.param.b32 	%r43, [retval0];
	} // callseq 3
	ld.shared.u16 	%rs20, [%r75+-12];
	// begin inline asm
	{ cvt.f32.bf16 %f3, %rs20;}

	// end inline asm
	cvt.f64.f32 	%fd3, %f3;
	st.local.f64 	[%rd1], %fd3;
	{ // callseq 4, 0
	.param .b64 param0;
	st.param.b64 	[param0], %rd14;
	.param .b64 param1;
	st.param.b64 	[param1], %rd2;
	.param .b32 retval0;
	call.uni (retval0), 
	vprintf, 
	(
	param0, 
	param1
	);
	ld.param.b32 	%r45, [retval0];
	} // callseq 4
	ld.shared.u16 	%rs21, [%r75+-10];
	// begin inline asm
	{ cvt.f32.bf16 %f4, %rs21;}

	// end inline asm
	cvt.f64.f32 	%fd4, %f4;
	st.local.f64 	[%rd1], %fd4;
	{ // callseq 5, 0
	.param .b64 param0;
	st.param.b64 	[param0], %rd14;
	.param .b64 param1;
	st.param.b64 	[param1], %rd2;
	.param .b32 retval0;
	call.uni (retval0), 
	vprintf, 
	(
	param0, 
	param1
	);
	ld.param.b32 	%r47, [retval0];
	} // callseq 5
	ld.shared.u16 	%rs22, [%r75+-8];
	// begin inline asm
	{ cvt.f32.bf16 %f5, %rs22;}

	// end inline asm
	cvt.f64.f32 	%fd5, %f5;
	st.local.f64 	[%rd1], %fd5;
	{ // callseq 6, 0
	.param .b64 param0;
	st.param.b64 	[param0], %rd14;
	.param .b64 param1;
	st.param.b64 	[param1], %rd2;
	.param .b32 retval0;
	call.uni (retval0), 
	vprintf, 
	(
	param0, 
	param1
	);
	ld.param.b32 	%r49, [retval0];
	} // callseq 6
	ld.shared.u16 	%rs23, [%r75+-6];
	// begin inline asm
	{ cvt.f32.bf16 %f6, %rs23;}

	// end inline asm
	cvt.f64.f32 	%fd6, %f6;
	st.local.f64 	[%rd1], %fd6;
	{ // callseq 7, 0
	.param .b64 param0;
	st.param.b64 	[param0], %rd14;
	.param .b64 param1;
	st.param.b64 	[param1], %rd2;
	.param .b32 retval0;
	call.uni (retval0), 
	vprintf, 
	(
	param0, 
	param1
	);
	ld.param.b32 	%r51, [retval0];
	} // callseq 7
	ld.shared.u16 	%rs24, [%r75+-4];
	// begin inline asm
	{ cvt.f32.bf16 %f7, %rs24;}

	// end inline asm
	cvt.f64.f32 	%fd7, %f7;
	st.local.f64 	[%rd1], %fd7;
	{ // callseq 8, 0
	.param .b64 param0;
	st.param.b64 	[param0], %rd14;
	.param .b64 param1;
	st.param.b64 	[param1], %rd2;
	.param .b32 retval0;
	call.uni (retval0), 
	vprintf, 
	(
	param0, 
	param1
	);
	ld.param.b32 	%r53, [retval0];
	} // callseq 8
	ld.shared.u16 	%rs25, [%r75+-2];
	// begin inline asm
	{ cvt.f32.bf16 %f8, %rs25;}

	// end inline asm
	cvt.f64.f32 	%fd8, %f8;
	st.local.f64 	[%rd1], %fd8;
	{ // callseq 9, 0
	.param .b64 param0;
	st.param.b64 	[param0], %rd14;
	.param .b64 param1;
	st.param.b64 	[param1], %rd2;
	.param .b32 retval0;
	call.uni (retval0), 
	vprintf, 
	(
	param0, 
	param1
	);
	ld.param.b32 	%r55, [retval0];
	} // callseq 9
	ld.shared.u16 	%rs26, [%r75];
	// begin inline asm
	{ cvt.f32.bf16 %f9, %rs26;}

	// end inline asm
	cvt.f64.f32 	%fd9, %f9;
	st.local.f64 	[%rd1], %fd9;
	{ // callseq 10, 0
	.param .b64 param0;
	st.param.b64 	[param0], %rd14;
	.param .b64 param1;
	st.param.b64 	[param1], %rd2;
	.param .b32 retval0;
	call.uni (retval0), 
	vprintf, 
	(
	param0, 
	param1
	);
	ld.param.b32 	%r57, [retval0];
	} // callseq 10
	ld.shared.u16 	%rs27, [%r75+2];
	// begin inline asm
	{ cvt.f32.bf16 %f10, %rs27;}

	// end inline asm
	cvt.f64.f32 	%fd10, %f10;
	st.local.f64 	[%rd1], %fd10;
	{ // callseq 11, 0
	.param .b64 param0;
	st.param.b64 	[param0], %rd14;
	.param .b64 param1;
	st.param.b64 	[param1], %rd2;
	.param .b32 retval0;
	call.uni (retval0), 
	vprintf, 
	(
	param0, 
	param1
	);
	ld.param.b32 	%r59, [retval0];
	} // callseq 11
	ld.shared.u16 	%rs28, [%r75+4];
	// begin inline asm
	{ cvt.f32.bf16 %f11, %rs28;}

	// end inline asm
	cvt.f64.f32 	%fd11, %f11;
	st.local.f64 	[%rd1], %fd11;
	{ // callseq 12, 0
	.param .b64 param0;
	st.param.b64 	[param0], %rd14;
	.param .b64 param1;
	st.param.b64 	[param1], %rd2;
	.param .b32 retval0;
	call.uni (retval0), 
	vprintf, 
	(
	param0, 
	param1
	);
	ld.param.b32 	%r61, [retval0];
	} // callseq 12
	ld.shared.u16 	%rs29, [%r75+6];
	// begin inline asm
	{ cvt.f32.bf16 %f12, %rs29;}

	// end inline asm
	cvt.f64.f32 	%fd12, %f12;
	st.local.f64 	[%rd1], %fd12;
	{ // callseq 13, 0
	.param .b64 param0;
	st.param.b64 	[param0], %rd14;
	.param .b64 param1;
	st.param.b64 	[param1], %rd2;
	.param .b32 retval0;
	call.uni (retval0), 
	vprintf, 
	(
	param0, 
	param1
	);
	ld.param.b32 	%r63, [retval0];
	} // callseq 13
	ld.shared.u16 	%rs30, [%r75+8];
	// begin inline asm
	{ cvt.f32.bf16 %f13, %rs30;}

	// end inline asm
	cvt.f64.f32 	%fd13, %f13;
	st.local.f64 	[%rd1], %fd13;
	{ // callseq 14, 0
	.param .b64 param0;
	st.param.b64 	[param0], %rd14;
	.param .b64 param1;
	st.param.b64 	[param1], %rd2;
	.param .b32 retval0;
	call.uni (retval0), 
	vprintf, 
	(
	param0, 
	param1
	);
	ld.param.b32 	%r65, [retval0];
	} // callseq 14
	ld.shared.u16 	%rs31, [%r75+10];
	// begin inline asm
	{ cvt.f32.bf16 %f14, %rs31;}

	// end inline asm
	cvt.f64.f32 	%fd14, %f14;
	st.local.f64 	[%rd1], %fd14;
	{ // callseq 15, 0
	.param .b64 param0;
	st.param.b64 	[param0], %rd14;
	.param .b64 param1;
	st.param.b64 	[param1], %rd2;
	.param .b32 retval0;
	call.uni (retval0), 
	vprintf, 
	(
	param0, 
	param1
	);
	ld.param.b32 	%r67, [retval0];
	} // callseq 15
	ld.shared.u16 	%rs32, [%r75+12];
	// begin inline asm
	{ cvt.f32.bf16 %f15, %rs32;}

	// end inline asm
	cvt.f64.f32 	%fd15, %f15;
	st.local.f64 	[%rd1], %fd15;
	{ // callseq 16, 0
	.param .b64 param0;
	st.param.b64 	[param0], %rd14;
	.param .b64 param1;
	st.param.b64 	[param1], %rd2;
	.param .b32 retval0;
	call.uni (retval0), 
	vprintf, 
	(
	param0, 
	param1
	);
	ld.param.b32 	%r69, [retval0];
	} // callseq 16
	ld.shared.u16 	%rs33, [%r75+14];
	// begin inline asm
	{ cvt.f32.bf16 %f16, %rs33;}

	// end inline asm
	cvt.f64.f32 	%fd16, %f16;
	st.local.f64 	[%rd1], %fd16;
	{ // callseq 17, 0
	.param .b64 param0;
	st.param.b64 	[param0], %rd14;
	.param .b64 param1;
	st.param.b64 	[param1], %rd2;
	.param .b32 retval0;
	call.uni (retval0), 
	vprintf, 
	(
	param0, 
	param1
	);
	ld.param.b32 	%r71, [retval0];
	} // callseq 17
	cvta.global.u64 	%rd16, %rd15;
	{ // callseq 18, 0
	.param .b64 param0;
	st.param.b64 	[param0], %rd16;
	.param .b64 param1;
	st.param.b64 	[param1], 0;
	.param .b32 retval0;
	call.uni (retval0), 
	vprintf, 
	(
	param0, 
	param1
	);
	ld.param.b32 	%r73, [retval0];
	} // callseq 18
	add.s32 	%r77, %r77, 1;
	add.s32 	%r76, %r76, 32;
	add.s32 	%r75, %r75, 32;
	setp.ne.s32 	%p3, %r76, 542;
	@%p3 bra 	$L__BB0_4;
$L__BB0_5:
	ret;

}


// ===== COMPILED SASS (sm_100) =====

	.target	sm_100

	.elftype	@"ET_EXEC"


//--------------------- .note.nv.tkinfo           --------------------------
	.section	.note.nv.tkinfo,"",@"SHT_NOTE"
	.sectionflags	@"SHF_NOTE_NV_TKINFO"
	.tkinfo
        /*0018*/ 	.word	0x00000002
        /*0030*/ 	.string	""
        /*0030*/ 	.string	"ptxas"
        /*0030*/ 	.string	"Cuda compilation tools, release 13.0, V13.0.88"
        /*0030*/ 	.string	"Build cuda_13.0.r13.0/compiler.36424714_0"
        /*0030*/ 	.string	"-arch sm_100 -m 64 "



//--------------------- .note.nv.cuinfo           --------------------------
	.section	.note.nv.cuinfo,"",@"SHT_NOTE"
	.sectionflags	@"SHF_NOTE_NV_CUINFO"
        /*0018*/ 	.short	0x0002
        /*001a*/ 	.short	0x0064
        /*001c*/ 	.short	0x0082
	.zero		2


//--------------------- .nv.info                  --------------------------
	.section	.nv.info,"",@"SHT_CUDA_INFO"
	.align	4


	//----- nvinfo : EIATTR_REGCOUNT
	.align		4
        /*0000*/ 	.byte	0x04, 0x2f
        /*0002*/ 	.short	(.L_5 - .L_4)
	.align		4
.L_4:
        /*0004*/ 	.word	index@(_Z14test_st_matrixv)
        /*0008*/ 	.word	0x0000001e


	//----- nvinfo : EIATTR_FRAME_SIZE
	.align		4
.L_5:
        /*000c*/ 	.byte	0x04, 0x11
        /*000e*/ 	.short	(.L_7 - .L_6)
	.align		4
.L_6:
        /*0010*/ 	.word	index@(_Z14test_st_matrixv)
        /*0014*/ 	.word	0x00000010


	//----- nvinfo : EIATTR_MIN_STACK_SIZE
	.align		4
.L_7:
        /*0018*/ 	.byte	0x04, 0x12
        /*001a*/ 	.short	(.L_9 - .L_8)
	.align		4
.L_8:
        /*001c*/ 	.word	index@(_Z14test_st_matrixv)
        /*0020*/ 	.word	0x00000010
.L_9:


//--------------------- .nv.compat                --------------------------
	.section	.nv.compat,"",@"SHT_CUDA_COMPAT_INFO"
	.align	4
        /*0000*/ 	.byte	0x02, 0x09, 0x00, 0x00, 0x02, 0x02, 0x01, 0x00, 0x02, 0x05, 0x05, 0x00, 0x03, 0x07, 0x01, 0x01
        /*0010*/ 	.byte	0x02, 0x03, 0x00, 0x00, 0x02, 0x06, 0x01, 0x00, 0x04, 0x0b, 0x08, 0x00, 0x09, 0x00, 0x00, 0x00
        /*0020*/ 	.byte	0x00, 0x00, 0x00, 0x00


//--------------------- .nv.info._Z14test_st_matrixv --------------------------
	.section	.nv.info._Z14test_st_matrixv,"",@"SHT_CUDA_INFO"
	.sectionflags	@""
	.align	4


	//----- nvinfo : EIATTR_CUDA_API_VERSION
	.align		4
        /*0000*/ 	.byte	0x04, 0x37
        /*0002*/ 	.short	(.L_11 - .L_10)
.L_10:
        /*0004*/ 	.word	0x00000082


	//----- nvinfo : EIATTR_SPARSE_MMA_MASK
	.align		4
.L_11:
        /*0008*/ 	.byte	0x03, 0x50
        /*000a*/ 	.short	0x0000


	//----- nvinfo : EIATTR_MAXREG_COUNT
	.align		4
        /*000c*/ 	.byte	0x03, 0x1b
        /*000e*/ 	.short	0x00ff


	//----- nvinfo : EIATTR_NUM_BARRIERS
	.align		4
        /*0010*/ 	.byte	0x02, 0x4c
        /*0012*/ 	.byte	0x01
	.zero		1


	//----- nvinfo : EIATTR_EXTERNS
	.align		4
        /*0014*/ 	.byte	0x04, 0x0f
        /*0016*/ 	.short	(.L_13 - .L_12)


	//   ....[0]....
	.align		4
.L_12:
        /*0018*/ 	.word	index@(vprintf)


	//----- nvinfo : EIATTR_MERCURY_ISA_VERSION
	.align		4
.L_13:
        /*001c*/ 	.byte	0x03, 0x5f
        /*001e*/ 	.short	0x0101


	//----- nvinfo : EIATTR_VRC_CTA_INIT_COUNT
	.align		4
        /*0020*/ 	.byte	0x02, 0x4a
	.zero		1
	.zero		1


	//----- nvinfo : EIATTR_SYSCALL_OFFSETS
	.align		4
        /*0024*/ 	.byte	0x04, 0x46
        /*0026*/ 	.short	(.L_15 - .L_14)


	//   ....[0]....
.L_14:
        /*0028*/ 	.word	0x00000500


	//   ....[1]....
        /*002c*/ 	.word	0x00000700


	//   ....[2]....
        /*0030*/ 	.word	0x000007c0


	//   ....[3]....
        /*0034*/ 	.word	0x00000880


	//   ....[4]....
        /*0038*/ 	.word	0x00000940


	//   ....[5]....
        /*003c*/ 	.word	0x00000a00


	//   ....[6]....
        /*0040*/ 	.word	0x00000ac0


	//   ....[7]....
        /*0044*/ 	.word	0x00000b80


	//   ....[8]....
        /*0048*/ 	.word	0x00000c40


	//   ....[9]....
        /*004c*/ 	.word	0x00000d00


	//   ....[10]....
        /*0050*/ 	.word	0x00000dc0


	//   ....[11]....
        /*0054*/ 	.word	0x00000e80


	//   ....[12]....
        /*0058*/ 	.word	0x00000f40


	//   ....[13]....
        /*005c*/ 	.word	0x00001000


	//   ....[14]....
        /*0060*/ 	.word	0x000010c0


	//   ....[15]....
        /*0064*/ 	.word	0x00001180


	//   ....[16]....
        /*0068*/ 	.word	0x00001240


	//   ....[17]....
        /*006c*/ 	.word	0x00001300


	//   ....[18]....
        /*0070*/ 	.word	0x00001370


	//----- nvinfo : EIATTR_EXIT_INSTR_OFFSETS
	.align		4
.L_15:
        /*0074*/ 	.byte	0x04, 0x1c
        /*0076*/ 	.short	(.L_17 - .L_16)


	//   ....[0]....
.L_16:
        /*0078*/ 	.word	0x000005e0


	//   ....[1]....
        /*007c*/ 	.word	0x000013c0


	//----- nvinfo : EIATTR_CRS_STACK_SIZE
	.align		4
.L_17:
        /*0080*/ 	.byte	0x04, 0x1e
        /*0082*/ 	.short	(.L_19 - .L_18)
.L_18:
        /*0084*/ 	.word	0x00000000


	//----- nvinfo : EIATTR_SW_WAR
	.align		4
.L_19:
        /*0088*/ 	.byte	0x04, 0x36
        /*008a*/ 	.short	(.L_21 - .L_20)
.L_20:
        /*008c*/ 	.word	0x00000008
.L_21:


//--------------------- .nv.callgraph             --------------------------
	.section	.nv.callgraph,"",@"SHT_CUDA_CALLGRAPH"
	.align	4
	.sectionentsize	8
	.align		4
        /*0000*/ 	.word	0x00000000
	.align		4
        /*0004*/ 	.word	0xffffffff
	.align		4
        /*0008*/ 	.word	index@(_Z14test_st_matrixv)
	.align		4
        /*000c*/ 	.word	index@(vprintf)
	.align		4
        /*0010*/ 	.word	0x00000000
	.align		4
        /*0014*/ 	.word	0xfffffffe
	.align		4
        /*0018*/ 	.word	0x00000000
	.align		4
        /*001c*/ 	.word	0xfffffffd
	.align		4
        /*0020*/ 	.word	0x00000000
	.align		4
        /*0024*/ 	.word	0xfffffffc


//--------------------- .nv.constant4             --------------------------
	.section	.nv.constant4,"a",@progbits
	.align	8
	.align		8
.nv.constant4:
        /*0000*/ 	.dword	vprintf
	.align		8
        /*0008*/ 	.dword	$str
	.align		8
        /*0010*/ 	.dword	$str$1
	.align		8
        /*0018*/ 	.dword	$str$2
	.align		8
        /*0020*/ 	.dword	$str$3


//--------------------- .text._Z14test_st_matrixv --------------------------
	.section	.text._Z14test_st_matrixv,"ax",@progbits
	.align	128
        .global         _Z14test_st_matrixv
        .type           _Z14test_st_matrixv,@function
        .size           _Z14test_st_matrixv,(.L_x_23 - _Z14test_st_matrixv)
        .other          _Z14test_st_matrixv,@"STO_CUDA_ENTRY STV_DEFAULT"
_Z14test_st_matrixv:
.text._Z14test_st_matrixv:
[----:B------:R-:W0:Y:S01]  /*0000*/  LDC R1, c[0x0][0x37c] ;  /* 0x0000df00ff017b82 */ /* 0x000e220000000800 */
[----:B------:R-:W1:Y:S01]  /*0010*/  S2R R16, SR_TID.X ;  /* 0x0000000000107919 */ /* 0x000e620000002100 */
[----:B------:R-:W2:Y:S01]  /*0020*/  LDCU UR4, c[0x0][0x2f8] ;  /* 0x00005f00ff0477ac */ /* 0x000ea20008000800 */
[----:B0-----:R-:W-:Y:S01]  /*0030*/  VIADD R1, R1, 0xfffffff0 ;  /* 0xfffffff001017836 */ /* 0x001fe20000000000 */
[----:B------:R-:W-:Y:S01]  /*0040*/  BSSY.RECONVERGENT B0, `(.L_x_0) ;  /* 0x000002f000007945 */ /* 0x000fe20003800200 */
[----:B------:R-:W0:Y:S03]  /*0050*/  LDCU UR5, c[0x0][0x2fc] ;  /* 0x00005f80ff0577ac */ /* 0x000e260008000800 */
[----:B--2---:R-:W-:-:S05]  /*0060*/  IADD3 R2, P1, PT, R1, UR4, RZ ;  /* 0x0000000401027c10 */ /* 0x004fca000ff3e0ff */
[----:B0-----:R-:W-:Y:S02]  /*0070*/  IMAD.X R22, RZ, RZ, UR5, P1 ;  /* 0x00000005ff167e24 */ /* 0x001fe400088e06ff */
[C---:B-1----:R-:W-:Y:S01]  /*0080*/  IMAD.SHL.U32 R0, R16.reuse, 0x8, RZ ;  /* 0x0000000810007824 */ /* 0x042fe200078e00ff */
[C---:B------:R-:W-:Y:S02]  /*0090*/  LOP3.LUT P0, RZ, R16.reuse, 0x1f, RZ, 0xc0, !PT ;  /* 0x0000001f10ff7812 */ /* 0x040fe4000780c0ff */
[----:B------:R-:W-:Y:S01]  /*00a0*/  SHF.L.U32 R4, R16, 0x4, RZ ;  /* 0x0000000410047819 */ /* 0x000fe200000006ff */
[C---:B------:R-:W-:Y:S01]  /*00b0*/  VIADD R23, R0.reuse, 0x3 ;  /* 0x0000000300177836 */ /* 0x040fe20000000000 */
[----:B------:R-:W-:Y:S01]  /*00c0*/  SHF.R.U32.HI R19, RZ, 0x1, R16 ;  /* 0x00000001ff137819 */ /* 0x000fe20000011610 */
[C---:B------:R-:W-:Y:S01]  /*00d0*/  VIADD R3, R0.reuse, 0x4 ;  /* 0x0000000400037836 */ /* 0x040fe20000000000 */
[----:B------:R-:W-:-:S03]  /*00e0*/  LOP3.LUT R5, R0, 0x1f00, RZ, 0xc0, !PT ;  /* 0x00001f0000057812 */ /* 0x000fc600078ec0ff */
[----:B------:R-:W0:Y:S04]  /*00f0*/  I2F.BF16.U32 R23, R23 ;  /* 0x0000001700177306 */ /* 0x000e280000202000 */
[----:B------:R-:W-:Y:S05]  /*0100*/  @P0 BRA `(.L_x_1) ;  /* 0x0000000000880947 */ /* 0x000fea0003800000 */
[----:B------:R-:W1:Y:S01]  /*0110*/  S2UR UR5, SR_CgaCtaId ;  /* 0x00000000000579c3 */ /* 0x000e620000008800 */
[----:B------:R-:W2:Y:S01]  /*0120*/  I2F.BF16 R17, RZ ;  /* 0x000000ff00117306 */ /* 0x000ea20000202400 */
[----:B------:R-:W-:Y:S01]  /*0130*/  UMOV UR4, 0x400 ;  /* 0x0000040000047882 */ /* 0x000fe20000000000 */
[C-C-:B--2---:R-:W-:Y:S02]  /*0140*/  PRMT R12, R17.reuse, 0x5410, R17.reuse ;  /* 0x00005410110c7816 */ /* 0x144fe40000000011 */
[C-C-:B------:R-:W-:Y:S02]  /*0150*/  PRMT R13, R17.reuse, 0x5410, R17.reuse ;  /* 0x00005410110d7816 */ /* 0x140fe40000000011 */
[C-C-:B------:R-:W-:Y:S02]  /*0160*/  PRMT R6, R17.reuse, 0x5410, R17.reuse ;  /* 0x0000541011067816 */ /* 0x140fe40000000011 */
[C-C-:B------:R-:W-:Y:S01]  /*0170*/  PRMT R7, R17.reuse, 0x5410, R17.reuse ;  /* 0x0000541011077816 */ /* 0x140fe20000000011 */
[----:B-1----:R-:W-:Y:S01]  /*0180*/  ULEA UR4, UR5, UR4, 0x18 ;  /* 0x0000000405047291 */ /* 0x002fe2000f8ec0ff */
[----:B------:R-:W-:-:S02]  /*0190*/  PRMT R8, R17, 0x5410, R17 ;  /* 0x0000541011087816 */ /* 0x000fc40000000011 */
[C-C-:B------:R-:W-:Y:S02]  /*01a0*/  PRMT R9, R17.reuse, 0x5410, R17.reuse ;  /* 0x0000541011097816 */ /* 0x140fe40000000011 */
[C-C-:B------:R-:W-:Y:S02]  /*01b0*/  PRMT R10, R17.reuse, 0x5410, R17.reuse ;  /* 0x00005410110a7816 */ /* 0x140fe40000000011 */
[C-C-:B------:R-:W-:Y:S02]  /*01c0*/  PRMT R11, R17.reuse, 0x5410, R17.reuse ;  /* 0x00005410110b7816 */ /* 0x140fe40000000011 */
[C-C-:B------:R-:W-:Y:S01]  /*01d0*/  PRMT R14, R17.reuse, 0x5410, R17.reuse ;  /* 0x00005410110e7816 */ /* 0x140fe20000000011 */
[----:B------:R1:W-:Y:S01]  /*01e0*/  STS.64 [UR4], R12 ;  /* 0x0000000cff007988 */ /* 0x0003e20008000a04 */
[C-C-:B------:R-:W-:Y:S02]  /*01f0*/  PRMT R15, R17.reuse, 0x5410, R17.reuse ;  /* 0x00005410110f7816 */ /* 0x140fe40000000011 */
[C-C-:B------:R-:W-:Y:S01]  /*0200*/  PRMT R20, R17.reuse, 0x5410, R17.reuse ;  /* 0x0000541011147816 */ /* 0x140fe20000000011 */
[----:B------:R1:W-:Y:S01]  /*0210*/  STS.64 [UR4+0x8], R6 ;  /* 0x00000806ff007988 */ /* 0x0003e20008000a04 */
[----:B------:R-:W-:-:S02]  /*0220*/  PRMT R21, R17, 0x5410, R17 ;  /* 0x0000541011157816 */ /* 0x000fc40000000011 */
[C-C-:B------:R-:W-:Y:S01]  /*0230*/  PRMT R24, R17.reuse, 0x5410, R17.reuse ;  /* 0x0000541011187816 */ /* 0x140fe20000000011 */
[----:B------:R1:W-:Y:S01]  /*0240*/  STS.64 [UR4+0x10], R8 ;  /* 0x00001008ff007988 */ /* 0x0003e20008000a04 */
[----:B------:R-:W-:-:S03]  /*0250*/  PRMT R25, R17, 0x5410, R17 ;  /* 0x0000541011197816 */ /* 0x000fc60000000011 */
[----:B------:R1:W-:Y:S04]  /*0260*/  STS.64 [UR4+0x18], R10 ;  /* 0x0000180aff007988 */ /* 0x0003e80008000a04 */
        /* <DEDUP_REMOVED lines=11> */
[----:B------:R1:W-:Y:S02]  /*0320*/  STS.64 [UR4+0x78], R10 ;  /* 0x0000780aff007988 */ /* 0x0003e40008000a04 */
.L_x_1:
[----:B------:R-:W-:Y:S05]  /*0330*/  BSYNC.RECONVERGENT B0 ;  /* 0x0000000000007941 */ /* 0x000fea0003800200 */
.L_x_0:
[----:B------:R-:W2:Y:S01]  /*0340*/  S2UR UR5, SR_CgaCtaId ;  /* 0x00000000000579c3 */ /* 0x000ea20000008800 */
[----:B-1----:R-:W-:-:S07]  /*0350*/  MOV R8, 0x0 ;  /* 0x0000000000087802 */ /* 0x002fce0000000f00 */
[----:B------:R-:W-:Y:S01]  /*0360*/  BAR.SYNC.DEFER_BLOCKING 0x0 ;  /* 0x0000000000007b1d */ /* 0x000fe20000010000 */
[C---:B------:R-:W-:Y:S01]  /*0370*/  VIADD R25, R0.reuse, 0x5 ;  /* 0x0000000500197836 */ /* 0x040fe20000000000 */
[C---:B------:R-:W-:Y:S01]  /*0380*/  IADD3 R24, PT, PT, R0.reuse, 0x6, RZ ;  /* 0x0000000600187810 */ /* 0x040fe20007ffe0ff */
[----:B------:R-:W-:Y:S01]  /*0390*/  VIADD R27, R0, 0x7 ;  /* 0x00000007001b7836 */ /* 0x000fe20000000000 */
[----:B------:R-:W-:Y:S01]  /*03a0*/  LOP3.LUT R4, R5, 0xf0, R4, 0xf8, !PT ;  /* 0x000000f005047812 */ /* 0x000fe200078ef804 */
[----:B------:R-:W-:-:S03]  /*03b0*/  IMAD.MOV.U32 R7, RZ, RZ, R22 ;  /* 0x000000ffff077224 */ /* 0x000fc600078e0016 */
[----:B------:R-:W1:Y:S01]  /*03c0*/  S2UR UR6, SR_SWINHI ;  /* 0x00000000000679c3 */ /* 0x000e620000002f00 */
[----:B------:R-:W3:Y:S01]  /*03d0*/  LDCU.64 UR8, c[0x4][0x8] ;  /* 0x01000100ff0877ac */ /* 0x000ee20008000a00 */
[----:B------:R4:W5:Y:S01]  /*03e0*/  I2F.BF16.U32 R26, R3 ;  /* 0x00000003001a7306 */ /* 0x0009620000202000 */
[----:B------:R-:W-:Y:S01]  /*03f0*/  LOP3.LUT R19, R19, 0x8, RZ, 0xc0, !PT ;  /* 0x0000000813137812 */ /* 0x000fe200078ec0ff */
[----:B------:R-:W-:Y:S01]  /*0400*/  UMOV UR4, 0x400 ;  /* 0x0000040000047882 */ /* 0x000fe20000000000 */
[----:B------:R-:W-:-:S03]  /*0410*/  SHF.R.U32.HI R18, RZ, 0x4, R4 ;  /* 0x00000004ff127819 */ /* 0x000fc60000011604 */
[----:B------:R-:W0:Y:S01]  /*0420*/  LDC.64 R8, c[0x4][R8] ;  /* 0x0100000008087b82 */ /* 0x000e220000000a00 */
[----:B------:R-:W-:Y:S01]  /*0430*/  LOP3.LUT R17, R4, R19, RZ, 0xfc, !PT ;  /* 0x0000001304117212 */ /* 0x000fe200078efcff */
[----:B------:R-:W0:Y:S01]  /*0440*/  I2F.BF16.U32 R25, R25 ;  /* 0x0000001900197306 */ /* 0x000e220000202000 */
[----:B------:R-:W-:-:S03]  /*0450*/  MOV R6, R2 ;  /* 0x0000000200067202 */ /* 0x000fc60000000f00 */
[----:B------:R4:W-:Y:S01]  /*0460*/  STL.128 [R1], R16 ;  /* 0x0000001001007387 */ /* 0x0009e20000100c00 */
[----:B--2---:R-:W-:-:S03]  /*0470*/  ULEA UR36, UR5, UR4, 0x18 ;  /* 0x0000000405247291 */ /* 0x004fc6000f8ec0ff */
[----:B------:R-:W2:Y:S01]  /*0480*/  I2F.BF16.U32 R24, R24 ;  /* 0x0000001800187306 */ /* 0x000ea20000202000 */
[----:B---3--:R-:W-:Y:S02]  /*0490*/  IMAD.U32 R4, RZ, RZ, UR8 ;  /* 0x00000008ff047e24 */ /* 0x008fe4000f8e00ff */
[----:B------:R-:W-:Y:S01]  /*04a0*/  IMAD.U32 R5, RZ, RZ, UR9 ;  /* 0x00000009ff057e24 */ /* 0x000fe2000f8e00ff */
[----:B------:R-:W-:Y:S01]  /*04b0*/  UMOV UR4, UR36 ;  /* 0x0000002400047c82 */ /* 0x000fe20008000000 */
[----:B-1----:R-:W-:-:S03]  /*04c0*/  UMOV UR5, UR6 ;  /* 0x0000000600057c82 */ /* 0x002fc60008000000 */
[----:B------:R-:W1:Y:S01]  /*04d0*/  I2F.BF16.U32 R27, R27 ;  /* 0x0000001b001b7306 */ /* 0x000e620000202000 */
[----:B----45:R-:W-:-:S07]  /*04e0*/  LEA R17, R17, UR4, 0x1 ;  /* 0x0000000411117c11 */ /* 0x030fce000f8e08ff */
[----:B------:R-:W-:-:S07]  /*04f0*/  LEPC R20, `(.L_x_2) ;  /* 0x000000001014794e */ /* 0x000fce0000000000 */
[----:B012---:R-:W-:Y:S05]  /*0500*/  CALL.ABS.NOINC R8 ;  /* 0x0000000008007343 */ /* 0x007fea0003c00000 */
.L_x_2:
[C---:B------:R-:W-:Y:S01]  /*0510*/  IMAD.SHL.U32 R0, R16.reuse, 0x8, RZ ;  /* 0x0000000810007824 */ /* 0x040fe200078e00ff */
[----:B------:R-:W-:Y:S01]  /*0520*/  ISETP.NE.AND P0, PT, R16, RZ, PT ;  /* 0x000000ff1000720c */ /* 0x000fe20003f05270 */
[----:B------:R-:W-:Y:S05]  /*0530*/  WARPSYNC.ALL ;  /* 0x0000000000007948 */ /* 0x000fea0003800000 */
[C---:B------:R-:W-:Y:S01]  /*0540*/  VIADD R4, R0.reuse, 0x1 ;  /* 0x0000000100047836 */ /* 0x040fe20000000000 */
[----:B------:R-:W-:Y:S01]  /*0550*/  IADD3 R5, PT, PT, R0, 0x2, RZ ;  /* 0x0000000200057810 */ /* 0x000fe20007ffe0ff */
[----:B------:R-:W-:Y:S01]  /*0560*/  I2F.BF16.U32 R3, R0 ;  /* 0x0000000000037306 */ /* 0x000fe20000202000 */
[----:B------:R-:W-:-:S02]  /*0570*/  PRMT R26, R26, 0x5410, R25 ;  /* 0x000054101a1a7816 */ /* 0x000fc40000000019 */
[----:B------:R-:W-:-:S05]  /*0580*/  PRMT R27, R24, 0x5410, R27 ;  /* 0x00005410181b7816 */ /* 0x000fca000000001b */
[----:B------:R-:W0:Y:S08]  /*0590*/  I2F.BF16.U32 R4, R4 ;  /* 0x0000000400047306 */ /* 0x000e300000202000 */
[----:B------:R-:W1:Y:S01]  /*05a0*/  I2F.BF16.U32 R6, R5 ;  /* 0x0000000500067306 */ /* 0x000e620000202000 */
[----:B0-----:R-:W-:Y:S02]  /*05b0*/  PRMT R24, R3, 0x5410, R4 ;  /* 0x0000541003187816 */ /* 0x001fe40000000004 */
[----:B-1----:R-:W-:-:S05]  /*05c0*/  PRMT R25, R6, 0x5410, R23 ;  /* 0x0000541006197816 */ /* 0x002fca0000000017 */
[----:B------:R0:W-:Y:S01]  /*05d0*/  STSM.16.M88.4 [R17], R24 ;  /* 0x0000001811007844 */ /* 0x0001e20000000200 */
[----:B------:R-:W-:Y:S05]  /*05e0*/  @P0 EXIT ;  /* 0x000000000000094d */ /* 0x000fea0003800000 */
[----:B------:R-:W-:Y:S01]  /*05f0*/  UIADD3 UR4, UPT, UPT, UR36, 0x10, URZ ;  /* 0x0000001024047890 */ /* 0x000fe2000fffe0ff */
[----:B------:R-:W-:Y:S02]  /*0600*/  IMAD.MOV.U32 R19, RZ, RZ, -0x10 ;  /* 0xfffffff0ff137424 */ /* 0x000fe400078e00ff */
[----:B------:R-:W-:-:S03]  /*0610*/  IMAD.MOV.U32 R18, RZ, RZ, 0x1e ;  /* 0x0000001eff127424 */ /* 0x000fc600078e00ff */
[----:B0-----:R-:W-:-:S07]  /*0620*/  IMAD.U32 R17, RZ, RZ, UR4 ;  /* 0x00000004ff117e24 */ /* 0x001fce000f8e00ff */
.L_x_21:
[----:B------:R-:W-:Y:S01]  /*0630*/  IADD3 R0, PT, PT, R19, 0x10, RZ ;  /* 0x0000001013007810 */ /* 0x000fe20007ffe0ff */
[----:B------:R-:W0:Y:S01]  /*0640*/  LDCU.64 UR4, c[0x4][0x10] ;  /* 0x01000200ff0477ac */ /* 0x000e220008000a00 */
[----:B------:R-:W-:Y:S01]  /*0650*/  MOV R16, 0x0 ;  /* 0x0000000000107802 */ /* 0x000fe20000000f00 */
[----:B------:R-:W-:Y:S01]  /*0660*/  VIADD R18, R18, 0x20 ;  /* 0x0000002012127836 */ /* 0x000fe20000000000 */
[----:B------:R-:W-:Y:S01]  /*0670*/  MOV R6, R2 ;  /* 0x0000000200067202 */ /* 0x000fe20000000f00 */
[----:B------:R1:W-:Y:S01]  /*0680*/  STL [R1], R0 ;  /* 0x0000000001007387 */ /* 0x0003e20000100800 */
[----:B------:R1:W2:Y:S01]  /*0690*/  LDC.64 R8, c[0x4][R16] ;  /* 0x0100000010087b82 */ /* 0x0002a20000000a00 */
[----:B------:R-:W-:Y:S01]  /*06a0*/  IMAD.MOV.U32 R7, RZ, RZ, R22 ;  /* 0x000000ffff077224 */ /* 0x000fe200078e0016 */
[----:B------:R-:W-:-:S04]  /*06b0*/  ISETP.NE.AND P0, PT, R18, 0x21e, PT ;  /* 0x0000021e1200780c */ /* 0x000fc80003f05270 */
[----:B------:R-:W-:Y:S01]  /*06c0*/  P2R R23, PR, RZ, 0x1 ;  /* 0x00000001ff177803 */ /* 0x000fe20000000000 */
[----:B0-----:R-:W-:Y:S02]  /*06d0*/  IMAD.U32 R4, RZ, RZ, UR4 ;  /* 0x00000004ff047e24 */ /* 0x001fe4000f8e00ff */
[----:B-1----:R-:W-:-:S07]  /*06e0*/  IMAD.U32 R5, RZ, RZ, UR5 ;  /* 0x00000005ff057e24 */ /* 0x002fce000f8e00ff */
[----:B------:R-:W-:-:S07]  /*06f0*/  LEPC R20, `(.L_x_3) ;  /* 0x000000001014794e */ /* 0x000fce0000000000 */
[----:B--2---:R-:W-:Y:S05]  /*0700*/  CALL.ABS.NOINC R8 ;  /* 0x0000000008007343 */ /* 0x004fea0003c00000 */
.L_x_3:
[----:B------:R-:W0:Y:S01]  /*0710*/  LDS.U16 R0, [R17+-0x10] ;  /* 0xfffff00011007984 */ /* 0x000e220000000400 */
[----:B------:R1:W2:Y:S01]  /*0720*/  LDC.64 R8, c[0x4][R16] ;  /* 0x0100000010087b82 */ /* 0x0002a20000000a00 */
[----:B------:R-:W3:Y:S01]  /*0730*/  LDCU.64 UR4, c[0x4][0x18] ;  /* 0x01000300ff0477ac */ /* 0x000ee20008000a00 */
[----:B------:R-:W-:Y:S02]  /*0740*/  IMAD.MOV.U32 R6, RZ, RZ, R2 ;  /* 0x000000ffff067224 */ /* 0x000fe400078e0002 */
[----:B------:R-:W-:Y:S02]  /*0750*/  IMAD.MOV.U32 R7, RZ, RZ, R22 ;  /* 0x000000ffff077224 */ /* 0x000fe400078e0016 */
[----:B---3--:R-:W-:Y:S01]  /*0760*/  IMAD.U32 R4, RZ, RZ, UR4 ;  /* 0x00000004ff047e24 */ /* 0x008fe2000f8e00ff */
[----:B------:R-:W-:Y:S01]  /*0770*/  MOV R5, UR5 ;  /* 0x0000000500057c02 */ /* 0x000fe20008000f00 */
[----:B0-----:R-:W-:-:S04]  /*0780*/  IMAD.U32 R0, R0, 0x10000, RZ ;  /* 0x0001000000007824 */ /* 0x001fc800078e00ff */
[----:B------:R-:W0:Y:S02]  /*0790*/  F2F.F64.F32 R10, R0 ;  /* 0x00000000000a7310 */ /* 0x000e240000201800 */
[----:B0-2---:R1:W-:Y:S02]  /*07a0*/  STL.64 [R1], R10 ;  /* 0x0000000a01007387 */ /* 0x0053e40000100a00 */
[----:B------:R-:W-:-:S07]  /*07b0*/  LEPC R20, `(.L_x_4) ;  /* 0x000000001014794e */ /* 0x000fce0000000000 */
[----:B-1----:R-:W-:Y:S05]  /*07c0*/  CALL.ABS.NOINC R8 ;  /* 0x0000000008007343 */ /* 0x002fea0003c00000 */
.L_x_4:
[----:B------:R-:W0:Y:S01]  /*07d0*/  LDS.U16 R0, [R17+-0xe] ;  /* 0xfffff20011007984 */ /* 0x000e220000000400 */
[----:B------:R1:W2:Y:S01]  /*07e0*/  LDC.64 R8, c[0x4][R16] ;  /* 0x0100000010087b82 */ /* 0x0002a20000000a00 */
[----:B------:R-:W3:Y:S01]  /*07f0*/  LDCU.64 UR4, c[0x4][0x18] ;  /* 0x01000300ff0477ac */ /* 0x000ee20008000a00 */
[----:B------:R-:W-:Y:S02]  /*0800*/  IMAD.MOV.U32 R6, RZ, RZ, R2 ;  /* 0x000000ffff067224 */ /* 0x000fe400078e0002 */
[----:B------:R-:W-:Y:S01]  /*0810*/  IMAD.MOV.U32 R7, RZ, RZ, R22 ;  /* 0x000000ffff077224 */ /* 0x000fe200078e0016 */
[----:B---3--:R-:W-:Y:S01]  /*0820*/  MOV R4, UR4 ;  /* 0x0000000400047c02 */ /* 0x008fe20008000f00 */
[----:B------:R-:W-:Y:S02]  /*0830*/  IMAD.U32 R5, RZ, RZ, UR5 ;  /* 0x00000005ff057e24 */ /* 0x000fe4000f8e00ff */
[----:B0-----:R-:W-:-:S04]  /*0840*/  IMAD.U32 R0, R0, 0x10000, RZ ;  /* 0x0001000000007824 */ /* 0x001fc800078e00ff */
[----:B------:R-:W0:Y:S02]  /*0850*/  F2F.F64.F32 R10, R0 ;  /* 0x00000000000a7310 */ /* 0x000e240000201800 */
[----:B0-2---:R1:W-:Y:S02]  /*0860*/  STL.64 [R1], R10 ;  /* 0x0000000a01007387 */ /* 0x0053e40000100a00 */
[----:B------:R-:W-:-:S07]  /*0870*/  LEPC R20, `(.L_x_5) ;  /* 0x000000001014794e */ /* 0x000fce0000000000 */
[----:B-1----:R-:W-:Y:S05]  /*0880*/  CALL.ABS.NOINC R8 ;  /* 0x0000000008007343 */ /* 0x002fea0003c00000 */
.L_x_5:
[----:B------:R-:W0:Y:S01]  /*0890*/  LDS.U16 R0, [R17+-0xc] ;  /* 0xfffff40011007984 */ /* 0x000e220000000400 */
[----:B------:R1:W2:Y:S01]  /*08a0*/  LDC.64 R8, c[0x4][R16] ;  /* 0x0100000010087b82 */ /* 0x0002a20000000a00 */
[----:B------:R-:W3:Y:S01]  /*08b0*/  LDCU.64 UR4, c[0x4][0x18] ;  /* 0x01000300ff0477ac */ /* 0x000ee20008000a00 */
[----:B------:R-:W-:Y:S01]  /*08c0*/  IMAD.MOV.U32 R6, RZ, RZ, R2 ;  /* 0x000000ffff067224 */ /* 0x000fe200078e0002 */
[----:B------:R-:W-:Y:S01]  /*08d0*/  MOV R7, R22 ;  /* 0x0000001600077202 */ /* 0x000fe20000000f00 */
[----:B---3--:R-:W-:Y:S02]  /*08e0*/  IMAD.U32 R4, RZ, RZ, UR4 ;  /* 0x00000004ff047e24 */ /* 0x008fe4000f8e00ff */
[----:B------:R-:W-:Y:S01]  /*08f0*/  IMAD.U32 R5, RZ, RZ, UR5 ;  /* 0x00000005ff057e24 */ /* 0x000fe2000f8e00ff */
[----:B0-----:R-:W-:-:S04]  /*0900*/  SHF.L.U32 R0, R0, 0x10, RZ ;  /* 0x0000001000007819 */ /* 0x001fc800000006ff */
[----:B------:R-:W0:Y:S02]  /*0910*/  F2F.F64.F32 R10, R0 ;  /* 0x00000000000a7310 */ /* 0x000e240000201800 */
[----:B0-2---:R1:W-:Y:S02]  /*0920*/  STL.64 [R1], R10 ;  /* 0x0000000a01007387 */ /* 0x0053e40000100a00 */
[----:B------:R-:W-:-:S07]  /*0930*/  LEPC R20, `(.L_x_6) ;  /* 0x000000001014794e */ /* 0x000fce0000000000 */
[----:B-1----:R-:W-:Y:S05]  /*0940*/  CALL.ABS.NOINC R8 ;  /* 0x0000000008007343 */ /* 0x002fea0003c00000 */
.L_x_6:
[----:B------:R-:W0:Y:S01]  /*0950*/  LDS.U16 R0, [R17+-0xa] ;  /* 0xfffff60011007984 */ /* 0x000e220000000400 */
[----:B------:R1:W2:Y:S01]  /*0960*/  LDC.64 R8, c[0x4][R16] ;  /* 0x0100000010087b82 */ /* 0x0002a20000000a00 */
[----:B------:R-:W3:Y:S01]  /*0970*/  LDCU.64 UR4, c[0x4][0x18] ;  /* 0x01000300ff0477ac */ /* 0x000ee20008000a00 */
[----:B------:R-:W-:Y:S01]  /*0980*/  MOV R6, R2 ;  /* 0x0000000200067202 */ /* 0x000fe20000000f00 */
[----:B------:R-:W-:Y:S02]  /*0990*/  IMAD.MOV.U32 R7, RZ, RZ, R22 ;  /* 0x000000ffff077224 */ /* 0x000fe400078e0016 */
[----:B---3--:R-:W-:Y:S02]  /*09a0*/  IMAD.U32 R4, RZ, RZ, UR4 ;  /* 0x00000004ff047e24 */ /* 0x008fe4000f8e00ff */
[----:B------:R-:W-:Y:S02]  /*09b0*/  IMAD.U32 R5, RZ, RZ, UR5 ;  /* 0x00000005ff057e24 */ /* 0x000fe4000f8e00ff */
[----:B0-----:R-:W-:-:S04]  /*09c0*/  IMAD.U32 R0, R0, 0x10000, RZ ;  /* 0x0001000000007824 */ /* 0x001fc800078e00ff */
[----:B------:R-:W0:Y:S02]  /*09d0*/  F2F.F64.F32 R10, R0 ;  /* 0x00000000000a7310 */ /* 0x000e240000201800 */
[----:B0-2---:R1:W-:Y:S02]  /*09e0*/  STL.64 [R1], R10 ;  /* 0x0000000a01007387 */ /* 0x0053e40000100a00 */
[----:B------:R-:W-:-:S07]  /*09f0*/  LEPC R20, `(.L_x_7) ;  /* 0x000000001014794e */ /* 0x000fce0000000000 */
[----:B-1----:R-:W-:Y:S05]  /*0a00*/  CALL.ABS.NOINC R8 ;  /* 0x0000000008007343 */ /* 0x002fea0003c00000 */
.L_x_7:
        /* <DEDUP_REMOVED lines=12> */
.L_x_8:
        /* <DEDUP_REMOVED lines=12> */
.L_x_9:
        /* <DEDUP_REMOVED lines=12> */
.L_x_10:
        /* <DEDUP_REMOVED lines=12> */
.L_x_11:
[----:B------:R-:W0:Y:S01]  /*0d10*/  LDS.U16 R0, [R17] ;  /* 0x0000000011007984 */ /* 0x000e220000000400 */
        /* <DEDUP_REMOVED lines=11> */
.L_x_12:
[----:B------:R-:W0:Y:S01]  /*0dd0*/  LDS.U16 R0, [R17+0x2] ;  /* 0x0000020011007984 */ /* 0x000e220000000400 */
        /* <DEDUP_REMOVED lines=11> */
.L_x_13:
[----:B------:R-:W0:Y:S01]  /*0e90*/  LDS.U16 R0, [R17+0x4] ;  /* 0x0000040011007984 */ /* 0x000e220000000400 */
        /* <DEDUP_REMOVED lines=11> */
.L_x_14:
[----:B------:R-:W0:Y:S01]  /*0f50*/  LDS.U16 R0, [R17+0x6] ;  /* 0x0000060011007984 */ /* 0x000e220000000400 */
        /* <DEDUP_REMOVED lines=11> */
.L_x_15:
[----:B------:R-:W0:Y:S01]  /*1010*/  LDS.U16 R0, [R17+0x8] ;  /* 0x0000080011007984 */ /* 0x000e220000000400 */
[----:B------:R1:W2:Y:S01]  /*1020*/  LDC.64 R8, c[0x4][R16] ;  /* 0x0100000010087b82 */ /* 0x0002a20000000a00 */
[----:B------:R-:W3:Y:S01]  /*1030*/  LDCU.64 UR4, c[0x4][0x18] ;  /* 0x01000300ff0477ac */ /* 0x000ee20008000a00 */
[----:B------:R-:W-:Y:S01]  /*1040*/  IMAD.MOV.U32 R6, RZ, RZ, R2 ;  /* 0x000000ffff067224 */ /* 0x000fe200078e0002 */
[----:B------:R-:W-:Y:S02]  /*1050*/  MOV R7, R22 ;  /* 0x0000001600077202 */ /* 0x000fe40000000f00 */
[----:B---3--:R-:W-:Y:S01]  /*1060*/  MOV R4, UR4 ;  /* 0x0000000400047c02 */ /* 0x008fe20008000f00 */
[----:B------:R-:W-:Y:S02]  /*1070*/  IMAD.U32 R5, RZ, RZ, UR5 ;  /* 0x00000005ff057e24 */ /* 0x000fe4000f8e00ff */
[----:B0-----:R-:W-:-:S04]  /*1080*/  IMAD.U32 R0, R0, 0x10000, RZ ;  /* 0x0001000000007824 */ /* 0x001fc800078e00ff */
[----:B------:R-:W0:Y:S02]  /*1090*/  F2F.F64.F32 R10, R0 ;  /* 0x00000000000a7310 */ /* 0x000e240000201800 */
[----:B0-2---:R1:W-:Y:S02]  /*10a0*/  STL.64 [R1], R10 ;  /* 0x0000000a01007387 */ /* 0x0053e40000100a00 */
[----:B------:R-:W-:-:S07]  /*10b0*/  LEPC R20, `(.L_x_16) ;  /* 0x000000001014794e */ /* 0x000fce0000000000 */
[----:B-1----:R-:W-:Y:S05]  /*10c0*/  CALL.ABS.NOINC R8 ;  /* 0x0000000008007343 */ /* 0x002fea0003c00000 */
.L_x_16:
[----:B------:R-:W0:Y:S01]  /*10d0*/  LDS.U16 R0, [R17+0xa] ;  /* 0x00000a0011007984 */ /* 0x000e220000000400 */
        /* <DEDUP_REMOVED lines=11> */
.L_x_17:
[----:B------:R-:W0:Y:S01]  /*1190*/  LDS.U16 R0, [R17+0xc] ;  /* 0x00000c0011007984 */ /* 0x000e220000000400 */
[----:B------:R1:W2:Y:S01]  /*11a0*/  LDC.64 R8, c[0x4][R16] ;  /* 0x0100000010087b82 */ /* 0x0002a20000000a00 */
[----:B------:R-:W3:Y:S01]  /*11b0*/  LDCU.64 UR4, c[0x4][0x18] ;  /* 0x01000300ff0477ac */ /* 0x000ee20008000a00 */
[----:B------:R-:W-:Y:S01]  /*11c0*/  MOV R6, R2 ;  /* 0x0000000200067202 */ /* 0x000fe20000000f00 */
[----:B------:R-:W-:Y:S02]  /*11d0*/  IMAD.MOV.U32 R7, RZ, RZ, R22 ;  /* 0x000000ffff077224 */ /* 0x000fe400078e0016 */
[----:B---3--:R-:W-:Y:S02]  /*11e0*/  IMAD.U32 R4, RZ, RZ, UR4 ;  /* 0x00000004ff047e24 */ /* 0x008fe4000f8e00ff */
[----:B------:R-:W-:Y:S01]  /*11f0*/  IMAD.U32 R5, RZ, RZ, UR5 ;  /* 0x00000005ff057e24 */ /* 0x000fe2000f8e00ff */
[----:B0-----:R-:W-:-:S04]  /*1200*/  SHF.L.U32 R0, R0, 0x10, RZ ;  /* 0x0000001000007819 */ /* 0x001fc800000006ff */
[----:B------:R-:W0:Y:S02]  /*1210*/  F2F.F64.F32 R10, R0 ;  /* 0x00000000000a7310 */ /* 0x000e240000201800 */
[----:B0-2---:R1:W-:Y:S02]  /*1220*/  STL.64 [R1], R10 ;  /* 0x0000000a01007387 */ /* 0x0053e40000100a00 */
[----:B------:R-:W-:-:S07]  /*1230*/  LEPC R20, `(.L_x_18) ;  /* 0x000000001014794e */ /* 0x000fce0000000000 */
[----:B-1----:R-:W-:Y:S05]  /*1240*/  CALL.ABS.NOINC R8 ;  /* 0x0000000008007343 */ /* 0x002fea0003c00000 */
.L_x_18:
        /* <DEDUP_REMOVED lines=12> */
.L_x_19:
[----:B------:R0:W1:Y:S01]  /*1310*/  LDC.64 R8, c[0x4][R16] ;  /* 0x0100000010087b82 */ /* 0x0000620000000a00 */
[----:B------:R-:W2:Y:S01]  /*1320*/  LDCU.64 UR4, c[0x4][0x20] ;  /* 0x01000400ff0477ac */ /* 0x000ea20008000a00 */
[----:B------:R-:W-:Y:S01]  /*1330*/  CS2R R6, SRZ ;  /* 0x0000000000067805 */ /* 0x000fe2000001ff00 */
[----:B--2---:R-:W-:Y:S02]  /*1340*/  IMAD.U32 R4, RZ, RZ, UR4 ;  /* 0x00000004ff047e24 */ /* 0x004fe4000f8e00ff */
[----:B0-----:R-:W-:-:S07]  /*1350*/  IMAD.U32 R5, RZ, RZ, UR5 ;  /* 0x00000005ff057e24 */ /* 0x001fce000f8e00ff */
[----:B------:R-:W-:-:S07]  /*1360*/  LEPC R20, `(.L_x_20) ;  /* 0x000000001014794e */ /* 0x000fce0000000000 */
[----:B-1----:R-:W-:Y:S05]  /*1370*/  CALL.ABS.NOINC R8 ;  /* 0x0000000008007343 */ /* 0x002fea0003c00000 */
.L_x_20:
[----:B------:R-:W-:Y:S01]  /*1380*/  ISETP.NE.AND P6, PT, R23, RZ, PT ;  /* 0x000000ff1700720c */ /* 0x000fe20003fc5270 */
[----:B------:R-:W-:Y:S01]  /*1390*/  VIADD R17, R17, 0x20 ;  /* 0x0000002011117836 */ /* 0x000fe20000000000 */
[----:B------:R-:W-:-:S11]  /*13a0*/  IADD3 R19, PT, PT, R19, 0x1, RZ ;  /* 0x0000000113137810 */ /* 0x000fd60007ffe0ff */
[----:B------:R-:W-:Y:S05]  /*13b0*/  @P6 BRA `(.L_x_21) ;  /* 0xfffffff0009c6947 */ /* 0x000fea000383ffff */
[----:B------:R-:W-:Y:S05]  /*13c0*/  EXIT ;  /* 0x000000000000794d */ /* 0x000fea0003800000 */
.L_x_22:
[----:B------:R-:W-:-:S00]  /*13d0*/  BRA `(.L_x_22) ;  /* 0xfffffffc00fc7947 */ /* 0x000fc0000383ffff */
[----:B------:R-:W-:-:S00]  /*13e0*/  NOP ;  /* 0x0000000000007918 */ /* 0x000fc00000000000 */
        /* <DEDUP_REMOVED lines=9> */
.L_x_23:


//--------------------- .nv.global.init           --------------------------
	.section	.nv.global.init,"aw",@progbits
.nv.global.init:
	.type		$str$3,@object
	.size		$str$3,($str$2 - $str$3)
$str$3:
        /*0000*/ 	.byte	0x0a, 0x00
	.type		$str$2,@object
	.size		$str$2,($str$1 - $str$2)
$str$2:
        /*0002*/ 	.byte	0x25, 0x2e, 0x31, 0x66, 0x2c, 0x20, 0x00
	.type		$str$1,@object
	.size		$str$1,($str - $str$1)
$str$1:
        /*0009*/ 	.byte	0x72, 0x6f, 0x77, 0x20, 0x25, 0x64, 0x3a, 0x00
	.type		$str,@object
	.size		$str,(.L_0 - $str)
$str:
        /*0011*/ 	.byte	0x74, 0x68, 0x72, 0x65, 0x61, 0x64, 0x49, 0x64, 0x78, 0x2e, 0x78, 0x20, 0x3d, 0x20, 0x25, 0x64
        /*0021*/ 	.byte	0x2c, 0x20, 0x61, 0x64, 0x64, 0x72, 0x65, 0x73, 0x73, 0x20, 0x3d, 0x20, 0x25, 0x64, 0x2c, 0x20
        /*0031*/ 	.byte	0x61, 0x64, 0x64, 0x72, 0x65, 0x73, 0x73, 0x5f, 0x72, 0x6f, 0x77, 0x20, 0x3d, 0x20, 0x25, 0x64
        /*0041*/ 	.byte	0x2c, 0x20, 0x61, 0x64, 0x64, 0x72, 0x65, 0x73, 0x73, 0x5f, 0x63, 0x6f, 0x6c, 0x20, 0x3d, 0x20
        /*0051*/ 	.byte	0x25, 0x64, 0x0a, 0x00
.L_0:


//--------------------- .nv.shared._Z14test_st_matrixv --------------------------
	.section	.nv.shared._Z14test_st_matrixv,"aw",@nobits
	.sectionflags	@""
	.align	2
.nv.shared._Z14test_st_matrixv:
	.zero		1536


//--------------------- .nv.shared.reserved.0     --------------------------
	.section	.nv.shared.reserved.0,"aw",@nobits
	.weak		__nv_reservedSMEM_offset_0_alias
	.size		__nv_reservedSMEM_offset_0_alias, 0, 64
	.other		__nv_reservedSMEM_offset_0_alias,@"STO_CUDA_RESERVED_SHARED STV_DEFAULT"
__nv_reservedSMEM_offset_0_alias:
	.zero		0
	.zero		64


//--------------------- .nv.constant0._Z14test_st_matrixv --------------------------
	.section	.nv.constant0._Z14test_st_matrixv,"a",@progbits
	.sectionflags	@""
	.align	4
.nv.constant0._Z14test_st_matrixv:
	.zero		896


//--------------------- SYMBOLS --------------------------

	.type		.nv.reservedSmem.offset0,@object
	.size		.nv.reservedSmem.offset0,0x4
	.type		.nv.reservedSmem.cap,@object
	.size		.nv.reservedSmem.cap,0x4
	.type		vprintf,@function
